//
// Generated by NVIDIA NVVM Compiler
//
// Compiler Build ID: CL-36424714
// Cuda compilation tools, release 13.0, V13.0.88
// Based on NVVM 20.0.0
//

.version 9.0
.target sm_100
.address_size 64

	// .globl	_Z11tile_kernelPKiPiii

.visible .entry _Z11tile_kernelPKiPiii(
	.param .u64 .ptr .align 1 _Z11tile_kernelPKiPiii_param_0,
	.param .u64 .ptr .align 1 _Z11tile_kernelPKiPiii_param_1,
	.param .u32 _Z11tile_kernelPKiPiii_param_2,
	.param .u32 _Z11tile_kernelPKiPiii_param_3
)
{
	.reg .pred 	%p<2>;
	.reg .b32 	%r<10>;
	.reg .b64 	%rd<9>;

	ld.param.u64 	%rd1, [_Z11tile_kernelPKiPiii_param_0];
	ld.param.u64 	%rd2, [_Z11tile_kernelPKiPiii_param_1];
	ld.param.u32 	%r3, [_Z11tile_kernelPKiPiii_param_2];
	ld.param.u32 	%r2, [_Z11tile_kernelPKiPiii_param_3];
	mov.u32 	%r4, %ctaid.x;
	mov.u32 	%r5, %ntid.x;
	mov.u32 	%r6, %tid.x;
	mad.lo.s32 	%r1, %r4, %r5, %r6;
	mul.lo.s32 	%r7, %r2, %r3;
	setp.ge.s32 	%p1, %r1, %r7;
	@%p1 bra 	$L__BB0_2;
	cvta.to.global.u64 	%rd3, %rd1;
	cvta.to.global.u64 	%rd4, %rd2;
	rem.s32 	%r8, %r1, %r2;
	mul.wide.s32 	%rd5, %r8, 4;
	add.s64 	%rd6, %rd3, %rd5;
	ld.global.u32 	%r9, [%rd6];
	mul.wide.s32 	%rd7, %r1, 4;
	add.s64 	%rd8, %rd4, %rd7;
	st.global.u32 	[%rd8], %r9;
$L__BB0_2:
	ret;

}


// ===== COMPILED SASS (sm_100) =====

	.target	sm_100

	.elftype	@"ET_EXEC"


//--------------------- .note.nv.tkinfo           --------------------------
	.section	.note.nv.tkinfo,"",@"SHT_NOTE"
	.sectionflags	@"SHF_NOTE_NV_TKINFO"
	.tkinfo
        /*0018*/ 	.word	0x00000002
        /*0030*/ 	.string	""
        /*0030*/ 	.string	"ptxas"
        /*0030*/ 	.string	"Cuda compilation tools, release 13.0, V13.0.88"
        /*0030*/ 	.string	"Build cuda_13.0.r13.0/compiler.36424714_0"
        /*0030*/ 	.string	"-arch sm_100 -m 64 "



//--------------------- .note.nv.cuinfo           --------------------------
	.section	.note.nv.cuinfo,"",@"SHT_NOTE"
	.sectionflags	@"SHF_NOTE_NV_CUINFO"
        /*0018*/ 	.short	0x0002
        /*001a*/ 	.short	0x0064
        /*001c*/ 	.short	0x0082
	.zero		2


//--------------------- .nv.info                  --------------------------
	.section	.nv.info,"",@"SHT_CUDA_INFO"
	.align	4


	//----- nvinfo : EIATTR_REGCOUNT
	.align		4
        /*0000*/ 	.byte	0x04, 0x2f
        /*0002*/ 	.short	(.L_1 - .L_0)
	.align		4
.L_0:
        /*0004*/ 	.word	index@(_Z11tile_kernelPKiPiii)
        /*0008*/ 	.word	0x0000000e


	//----- nvinfo : EIATTR_FRAME_SIZE
	.align		4
.L_1:
        /*000c*/ 	.byte	0x04, 0x11
        /*000e*/ 	.short	(.L_3 - .L_2)
	.align		4
.L_2:
        /*0010*/ 	.word	index@(_Z11tile_kernelPKiPiii)
        /*0014*/ 	.word	0x00000000


	//----- nvinfo : EIATTR_MIN_STACK_SIZE
	.align		4
.L_3:
        /*0018*/ 	.byte	0x04, 0x12
        /*001a*/ 	.short	(.L_5 - .L_4)
	.align		4
.L_4:
        /*001c*/ 	.word	index@(_Z11tile_kernelPKiPiii)
        /*0020*/ 	.word	0x00000000
.L_5:


//--------------------- .nv.compat                --------------------------
	.section	.nv.compat,"",@"SHT_CUDA_COMPAT_INFO"
	.align	4
        /*0000*/ 	.byte	0x02, 0x09, 0x00, 0x00, 0x02, 0x02, 0x01, 0x00, 0x02, 0x05, 0x05, 0x00, 0x03, 0x07, 0x01, 0x01
        /*0010*/ 	.byte	0x02, 0x03, 0x00, 0x00, 0x02, 0x06, 0x01, 0x00, 0x04, 0x0b, 0x08, 0x00, 0x09, 0x00, 0x00, 0x00
        /*0020*/ 	.byte	0x00, 0x00, 0x00, 0x00


//--------------------- .nv.info._Z11tile_kernelPKiPiii --------------------------
	.section	.nv.info._Z11tile_kernelPKiPiii,"",@"SHT_CUDA_INFO"
	.sectionflags	@""
	.align	4


	//----- nvinfo : EIATTR_CUDA_API_VERSION
	.align		4
        /*0000*/ 	.byte	0x04, 0x37
        /*0002*/ 	.short	(.L_7 - .L_6)
.L_6:
        /*0004*/ 	.word	0x00000082


	//----- nvinfo : EIATTR_KPARAM_INFO
	.align		4
.L_7:
        /*0008*/ 	.byte	0x04, 0x17
        /*000a*/ 	.short	(.L_9 - .L_8)
.L_8:
        /*000c*/ 	.word	0x00000000
        /*0010*/ 	.short	0x0003
        /*0012*/ 	.short	0x0014
        /*0014*/ 	.byte	0x00, 0xf0, 0x11, 0x00


	//----- nvinfo : EIATTR_KPARAM_INFO
	.align		4
.L_9:
        /*0018*/ 	.byte	0x04, 0x17
        /*001a*/ 	.short	(.L_11 - .L_10)
.L_10:
        /*001c*/ 	.word	0x00000000
        /*0020*/ 	.short	0x0002
        /*0022*/ 	.short	0x0010
        /*0024*/ 	.byte	0x00, 0xf0, 0x11, 0x00


	//----- nvinfo : EIATTR_KPARAM_INFO
	.align		4
.L_11:
        /*0028*/ 	.byte	0x04, 0x17
        /*002a*/ 	.short	(.L_13 - .L_12)
.L_12:
        /*002c*/ 	.word	0x00000000
        /*0030*/ 	.short	0x0001
        /*0032*/ 	.short	0x0008
        /*0034*/ 	.byte	0x00, 0xf5, 0x21, 0x00


	//----- nvinfo : EIATTR_KPARAM_INFO
	.align		4
.L_13:
        /*0038*/ 	.byte	0x04, 0x17
        /*003a*/ 	.short	(.L_15 - .L_14)
.L_14:
        /*003c*/ 	.word	0x00000000
        /*0040*/ 	.short	0x0000
        /*0042*/ 	.short	0x0000
        /*0044*/ 	.byte	0x00, 0xf5, 0x21, 0x00


	//----- nvinfo : EIATTR_SPARSE_MMA_MASK
	.align		4
.L_15:
        /*0048*/ 	.byte	0x03, 0x50
        /*004a*/ 	.short	0x0000


	//----- nvinfo : EIATTR_MAXREG_COUNT
	.align		4
        /*004c*/ 	.byte	0x03, 0x1b
        /*004e*/ 	.short	0x00ff


	//----- nvinfo : EIATTR_MERCURY_ISA_VERSION
	.align		4
        /*0050*/ 	.byte	0x03, 0x5f
        /*0052*/ 	.short	0x0101


	//----- nvinfo : EIATTR_VRC_CTA_INIT_COUNT
	.align		4
        /*0054*/ 	.byte	0x02, 0x4a
	.zero		1
	.zero		1


	//----- nvinfo : EIATTR_EXIT_INSTR_OFFSETS
	.align		4
        /*0058*/ 	.byte	0x04, 0x1c
        /*005a*/ 	.short	(.L_17 - .L_16)


	//   ....[0]....
.L_16:
        /*005c*/ 	.word	0x00000080


	//   ....[1]....
        /*0060*/ 	.word	0x00000250


	//----- nvinfo : EIATTR_CBANK_PARAM_SIZE
	.align		4
.L_17:
        /*0064*/ 	.byte	0x03, 0x19
        /*0066*/ 	.short	0x0018


	//----- nvinfo : EIATTR_PARAM_CBANK
	.align		4
        /*0068*/ 	.byte	0x04, 0x0a
        /*006a*/ 	.short	(.L_19 - .L_18)
	.align		4
.L_18:
        /*006c*/ 	.word	index@(.nv.constant0._Z11tile_kernelPKiPiii)
        /*0070*/ 	.short	0x0380
        /*0072*/ 	.short	0x0018


	//----- nvinfo : EIATTR_SW_WAR
	.align		4
.L_19:
        /*0074*/ 	.byte	0x04, 0x36
        /*0076*/ 	.short	(.L_21 - .L_20)
.L_20:
        /*0078*/ 	.word	0x00000008
.L_21:


//--------------------- .nv.callgraph             --------------------------
	.section	.nv.callgraph,"",@"SHT_CUDA_CALLGRAPH"
	.align	4
	.sectionentsize	8
	.align		4
        /*0000*/ 	.word	0x00000000
	.align		4
        /*0004*/ 	.word	0xffffffff
	.align		4
        /*0008*/ 	.word	0x00000000
	.align		4
        /*000c*/ 	.word	0xfffffffe
	.align		4
        /*0010*/ 	.word	0x00000000
	.align		4
        /*0014*/ 	.word	0xfffffffd
	.align		4
        /*0018*/ 	.word	0x00000000
	.align		4
        /*001c*/ 	.word	0xfffffffc


//--------------------- .text._Z11tile_kernelPKiPiii --------------------------
	.section	.text._Z11tile_kernelPKiPiii,"ax",@progbits
	.align	128
        .global         _Z11tile_kernelPKiPiii
        .type           _Z11tile_kernelPKiPiii,@function
        .size           _Z11tile_kernelPKiPiii,(.L_x_1 - _Z11tile_kernelPKiPiii)
        .other          _Z11tile_kernelPKiPiii,@"STO_CUDA_ENTRY STV_DEFAULT"
_Z11tile_kernelPKiPiii:
.text._Z11tile_kernelPKiPiii:
[----:B------:R-:W-:Y:S01]  /*0000*/  LDC R1, c[0x0][0x37c] ;  /* 0x0000df00ff017b82 */ /* 0x000fe20000000800 */
[----:B------:R-:W0:Y:S07]  /*0010*/  S2R R0, SR_TID.X ;  /* 0x0000000000007919 */ /* 0x000e2e0000002100 */
[----:B------:R-:W0:Y:S08]  /*0020*/  S2UR UR4, SR_CTAID.X ;  /* 0x00000000000479c3 */ /* 0x000e300000002500 */
[----:B------:R-:W0:Y:S08]  /*0030*/  LDC R7, c[0x0][0x360] ;  /* 0x0000d800ff077b82 */ /* 0x000e300000000800 */
[----:B------:R-:W1:Y:S01]  /*0040*/  LDC.64 R2, c[0x0][0x390] ;  /* 0x0000e400ff027b82 */ /* 0x000e620000000a00 */
[----:B0-----:R-:W-:-:S02]  /*0050*/  IMAD R7, R7, UR4, R0 ;  /* 0x0000000407077c24 */ /* 0x001fc4000f8e0200 */
[----:B-1----:R-:W-:-:S05]  /*0060*/  IMAD R2, R3, R2, RZ ;  /* 0x0000000203027224 */ /* 0x002fca00078e02ff */
[----:B------:R-:W-:-:S13]  /*0070*/  ISETP.GE.AND P0, PT, R7, R2, PT ;  /* 0x000000020700720c */ /* 0x000fda0003f06270 */
[----:B------:R-:W-:Y:S05]  /*0080*/  @P0 EXIT ;  /* 0x000000000000094d */ /* 0x000fea0003800000 */
[----:B------:R-:W-:Y:S01]  /*0090*/  IABS R9, R3 ;  /* 0x0000000300097213 */ /* 0x000fe20000000000 */
[----:B------:R-:W0:Y:S01]  /*00a0*/  LDCU.64 UR4, c[0x0][0x358] ;  /* 0x00006b00ff0477ac */ /* 0x000e220008000a00 */
[----:B------:R-:W-:Y:S02]  /*00b0*/  ISETP.GE.AND P2, PT, R7, RZ, PT ;  /* 0x000000ff0700720c */ /* 0x000fe40003f46270 */
[----:B------:R-:W1:Y:S08]  /*00c0*/  I2F.RP R0, R9 ;  /* 0x0000000900007306 */ /* 0x000e700000209400 */
[----:B-1----:R-:W1:Y:S02]  /*00d0*/  MUFU.RCP R0, R0 ;  /* 0x0000000000007308 */ /* 0x002e640000001000 */
[----:B-1----:R-:W-:-:S06]  /*00e0*/  IADD3 R4, PT, PT, R0, 0xffffffe, RZ ;  /* 0x0ffffffe00047810 */ /* 0x002fcc0007ffe0ff */
[----:B------:R1:W2:Y:S02]  /*00f0*/  F2I.FTZ.U32.TRUNC.NTZ R5, R4 ;  /* 0x0000000400057305 */ /* 0x0002a4000021f000 */
[----:B-1----:R-:W-:Y:S01]  /*0100*/  IMAD.MOV.U32 R4, RZ, RZ, RZ ;  /* 0x000000ffff047224 */ /* 0x002fe200078e00ff */
[----:B--2---:R-:W-:-:S05]  /*0110*/  IADD3 R2, PT, PT, RZ, -R5, RZ ;  /* 0x80000005ff027210 */ /* 0x004fca0007ffe0ff */
[----:B------:R-:W-:Y:S01]  /*0120*/  IMAD R11, R2, R9, RZ ;  /* 0x00000009020b7224 */ /* 0x000fe200078e02ff */
[----:B------:R-:W-:-:S03]  /*0130*/  IABS R2, R7 ;  /* 0x0000000700027213 */ /* 0x000fc60000000000 */
[----:B------:R-:W-:-:S06]  /*0140*/  IMAD.HI.U32 R5, R5, R11, R4 ;  /* 0x0000000b05057227 */ /* 0x000fcc00078e0004 */
[----:B------:R-:W-:-:S05]  /*0150*/  IMAD.HI.U32 R5, R5, R2, RZ ;  /* 0x0000000205057227 */ /* 0x000fca00078e00ff */
[----:B------:R-:W-:-:S05]  /*0160*/  IADD3 R5, PT, PT, -R5, RZ, RZ ;  /* 0x000000ff05057210 */ /* 0x000fca0007ffe1ff */
[C---:B------:R-:W-:Y:S02]  /*0170*/  IMAD R0, R9.reuse, R5, R2 ;  /* 0x0000000509007224 */ /* 0x040fe400078e0202 */
[----:B------:R-:W1:Y:S03]  /*0180*/  LDC.64 R4, c[0x0][0x380] ;  /* 0x0000e000ff047b82 */ /* 0x000e660000000a00 */
[----:B------:R-:W-:-:S13]  /*0190*/  ISETP.GT.U32.AND P0, PT, R9, R0, PT ;  /* 0x000000000900720c */ /* 0x000fda0003f04070 */
[----:B------:R-:W-:Y:S01]  /*01a0*/  @!P0 IMAD.IADD R0, R0, 0x1, -R9 ;  /* 0x0000000100008824 */ /* 0x000fe200078e0a09 */
[----:B------:R-:W-:-:S04]  /*01b0*/  ISETP.NE.AND P0, PT, R3, RZ, PT ;  /* 0x000000ff0300720c */ /* 0x000fc80003f05270 */
[----:B------:R-:W-:-:S13]  /*01c0*/  ISETP.GT.U32.AND P1, PT, R9, R0, PT ;  /* 0x000000000900720c */ /* 0x000fda0003f24070 */
[----:B------:R-:W-:-:S05]  /*01d0*/  @!P1 IADD3 R0, PT, PT, R0, -R9, RZ ;  /* 0x8000000900009210 */ /* 0x000fca0007ffe0ff */
[----:B------:R-:W-:Y:S01]  /*01e0*/  @!P2 IMAD.MOV R0, RZ, RZ, -R0 ;  /* 0x000000ffff00a224 */ /* 0x000fe200078e0a00 */
[----:B------:R-:W-:-:S05]  /*01f0*/  @!P0 LOP3.LUT R0, RZ, R3, RZ, 0x33, !PT ;  /* 0x00000003ff008212 */ /* 0x000fca00078e33ff */
[----:B-1----:R-:W-:Y:S02]  /*0200*/  IMAD.WIDE R2, R0, 0x4, R4 ;  /* 0x0000000400027825 */ /* 0x002fe400078e0204 */
[----:B------:R-:W1:Y:S04]  /*0210*/  LDC.64 R4, c[0x0][0x388] ;  /* 0x0000e200ff047b82 */ /* 0x000e680000000a00 */
[----:B0-----:R-:W2:Y:S01]  /*0220*/  LDG.E R3, desc[UR4][R2.64] ;  /* 0x0000000402037981 */ /* 0x001ea2000c1e1900 */
[----:B-1----:R-:W-:-:S05]  /*0230*/  IMAD.WIDE R4, R7, 0x4, R4 ;  /* 0x0000000407047825 */ /* 0x002fca00078e0204 */
[----:B--2---:R-:W-:Y:S01]  /*0240*/  STG.E desc[UR4][R4.64], R3 ;  /* 0x0000000304007986 */ /* 0x004fe2000c101904 */
[----:B------:R-:W-:Y:S05]  /*0250*/  EXIT ;  /* 0x000000000000794d */ /* 0x000fea0003800000 */
.L_x_0:
[----:B------:R-:W-:-:S00]  /*0260*/  BRA `(.L_x_0) ;  /* 0xfffffffc00fc7947 */ /* 0x000fc0000383ffff */
[----:B------:R-:W-:-:S00]  /*0270*/  NOP ;  /* 0x0000000000007918 */ /* 0x000fc00000000000 */
        /* <DEDUP_REMOVED lines=8> */
.L_x_1:


//--------------------- .nv.shared.reserved.0     --------------------------
	.section	.nv.shared.reserved.0,"aw",@nobits
	.weak		__nv_reservedSMEM_offset_0_alias
	.size		__nv_reservedSMEM_offset_0_alias, 0, 64
	.other		__nv_reservedSMEM_offset_0_alias,@"STO_CUDA_RESERVED_SHARED STV_DEFAULT"
__nv_reservedSMEM_offset_0_alias:
	.zero		0
	.zero		64


//--------------------- .nv.constant0._Z11tile_kernelPKiPiii --------------------------
	.section	.nv.constant0._Z11tile_kernelPKiPiii,"a",@progbits
	.sectionflags	@""
	.align	4
.nv.constant0._Z11tile_kernelPKiPiii:
	.zero		920


//--------------------- SYMBOLS --------------------------

	.type		.nv.reservedSmem.offset0,@object
	.size		.nv.reservedSmem.offset0,0x4
